	.headerflags	@"EF_CUDA_TEXMODE_UNIFIED EF_CUDA_64BIT_ADDRESS EF_CUDA_SM86 EF_CUDA_VIRTUAL_SM(EF_CUDA_SM86)"
	.elftype	@"ET_EXEC"


//--------------------- .nv.info                  --------------------------
	.section	.nv.info,"",@"SHT_CUDA_INFO"
	.align	4


	//----- nvinfo : EIATTR_REGCOUNT
	.align		4
        /*0000*/ 	.byte	0x04, 0x2f
        /*0002*/ 	.short	(.L_1 - .L_0)
	.align		4
.L_0:
        /*0004*/ 	.word	index@(triton__0d1d2de)
        /*0008*/ 	.word	0x0000000a


	//----- nvinfo : EIATTR_MAX_STACK_SIZE
	.align		4
.L_1:
        /*000c*/ 	.byte	0x04, 0x23
        /*000e*/ 	.short	(.L_3 - .L_2)
	.align		4
.L_2:
        /*0010*/ 	.word	index@(triton__0d1d2de)
        /*0014*/ 	.word	0x00000000


	//----- nvinfo : EIATTR_MIN_STACK_SIZE
	.align		4
.L_3:
        /*0018*/ 	.byte	0x04, 0x12
        /*001a*/ 	.short	(.L_5 - .L_4)
	.align		4
.L_4:
        /*001c*/ 	.word	index@(triton__0d1d2de)
        /*0020*/ 	.word	0x00000000


	//----- nvinfo : EIATTR_FRAME_SIZE
	.align		4
.L_5:
        /*0024*/ 	.byte	0x04, 0x11
        /*0026*/ 	.short	(.L_7 - .L_6)
	.align		4
.L_6:
        /*0028*/ 	.word	index@(triton__0d1d2de)
        /*002c*/ 	.word	0x00000000
.L_7:


//--------------------- .nv.info.triton__0d1d2de  --------------------------
	.section	.nv.info.triton__0d1d2de,"",@"SHT_CUDA_INFO"
	.align	4


	//----- nvinfo : EIATTR_CUDA_API_VERSION
	.align		4
        /*0000*/ 	.byte	0x04, 0x37
        /*0002*/ 	.short	(.L_9 - .L_8)
.L_8:
        /*0004*/ 	.word	0x0000007b


	//----- nvinfo : EIATTR_SW2861232_WAR
	.align		4
.L_9:
        /*0008*/ 	.byte	0x01, 0x35
	.zero		2


	//----- nvinfo : EIATTR_PARAM_CBANK
	.align		4
        /*000c*/ 	.byte	0x04, 0x0a
        /*000e*/ 	.short	(.L_11 - .L_10)
	.align		4
.L_10:
        /*0010*/ 	.word	index@(.nv.constant0.triton__0d1d2de)
        /*0014*/ 	.short	0x0160
        /*0016*/ 	.short	0x0014


	//----- nvinfo : EIATTR_CBANK_PARAM_SIZE
	.align		4
.L_11:
        /*0018*/ 	.byte	0x03, 0x19
        /*001a*/ 	.short	0x0014


	//----- nvinfo : EIATTR_KPARAM_INFO
	.align		4
        /*001c*/ 	.byte	0x04, 0x17
        /*001e*/ 	.short	(.L_13 - .L_12)
.L_12:
        /*0020*/ 	.word	0x00000000
        /*0024*/ 	.short	0x0002
        /*0026*/ 	.short	0x0010
        /*0028*/ 	.byte	0x00, 0xf0, 0x11, 0x00


	//----- nvinfo : EIATTR_KPARAM_INFO
	.align		4
.L_13:
        /*002c*/ 	.byte	0x04, 0x17
        /*002e*/ 	.short	(.L_15 - .L_14)
.L_14:
        /*0030*/ 	.word	0x00000000
        /*0034*/ 	.short	0x0001
        /*0036*/ 	.short	0x0008
        /*0038*/ 	.byte	0x00, 0xf0, 0x21, 0x00


	//----- nvinfo : EIATTR_KPARAM_INFO
	.align		4
.L_15:
        /*003c*/ 	.byte	0x04, 0x17
        /*003e*/ 	.short	(.L_17 - .L_16)
.L_16:
        /*0040*/ 	.word	0x00000000
        /*0044*/ 	.short	0x0000
        /*0046*/ 	.short	0x0000
        /*0048*/ 	.byte	0x00, 0xf0, 0x21, 0x00


	//----- nvinfo : EIATTR_MAXREG_COUNT
	.align		4
.L_17:
        /*004c*/ 	.byte	0x03, 0x1b
        /*004e*/ 	.short	0x00ff


	//----- nvinfo : EIATTR_EXIT_INSTR_OFFSETS
	.align		4
        /*0050*/ 	.byte	0x04, 0x1c
        /*0052*/ 	.short	(.L_19 - .L_18)


	//   ....[0]....
.L_18:
        /*0054*/ 	.word	0x00000140


	//   ....[1]....
        /*0058*/ 	.word	0x00000160


	//----- nvinfo : EIATTR_MAX_THREADS
	.align		4
.L_19:
        /*005c*/ 	.byte	0x04, 0x05
        /*005e*/ 	.short	(.L_21 - .L_20)
.L_20:
        /*0060*/ 	.word	0x00000080
        /*0064*/ 	.word	0x00000001
        /*0068*/ 	.word	0x00000001
.L_21:


//--------------------- .nv.rel.action            --------------------------
	.section	.nv.rel.action,"",@"SHT_CUDA_RELOCINFO"
	.align	8
	.sectionentsize	8
        /*0000*/ 	.byte	0x73, 0x00, 0x00, 0x00, 0x00, 0x00, 0x00, 0x00, 0x00, 0x00, 0x00, 0x11, 0x25, 0x00, 0x05, 0x36


//--------------------- .nv.constant0.triton__0d1d2de --------------------------
	.section	.nv.constant0.triton__0d1d2de,"a",@progbits
	.align	4
.nv.constant0.triton__0d1d2de:
	.zero		372


//--------------------- .text.triton__0d1d2de     --------------------------
	.section	.text.triton__0d1d2de,"ax",@progbits
	.sectioninfo	@"SHI_REGISTERS=10"
	.align	128
        .global         triton__0d1d2de
        .type           triton__0d1d2de,@function
        .size           triton__0d1d2de,(.L_x_1 - triton__0d1d2de)
        .other          triton__0d1d2de,@"STO_CUDA_ENTRY STV_DEFAULT"
triton__0d1d2de:
.text.triton__0d1d2de:
[----:B------:R-:W-:-:S02]  /*0000*/  IMAD.MOV.U32 R1, RZ, RZ, c[0x0][0x28] ;  /* 0x00000a00ff017624 */ /* 0x000fc400078e00ff */
[----:B------:R-:W0:Y:S01]  /*0010*/  S2R R0, SR_TID.X ;  /* 0x0000000000007919 */ /* 0x000e220000002100 */
[----:B------:R-:W-:Y:S01]  /*0020*/  IMAD.MOV.U32 R5, RZ, RZ, 0x4 ;  /* 0x00000004ff057424 */ /* 0x000fe200078e00ff */
[----:B------:R-:W-:Y:S01]  /*0030*/  CS2R R6, SRZ ;  /* 0x0000000000067805 */ /* 0x000fe2000001ff00 */
[----:B------:R-:W-:Y:S01]  /*0040*/  ULDC.64 UR4, c[0x0][0x118] ;  /* 0x0000460000047ab9 */ /* 0x000fe20000000a00 */
[----:B------:R-:W1:Y:S01]  /*0050*/  S2R R3, SR_CTAID.X ;  /* 0x0000000000037919 */ /* 0x000e620000002500 */
[----:B0-----:R-:W-:Y:S02]  /*0060*/  LOP3.LUT R0, R0, 0x7f, RZ, 0xc0, !PT ;  /* 0x0000007f00007812 */ /* 0x001fe400078ec0ff */
[----:B-1----:R-:W-:-:S03]  /*0070*/  SHF.R.S32.HI R2, RZ, 0x18, R3 ;  /* 0x00000018ff027819 */ /* 0x002fc60000011403 */
[----:B------:R-:W-:Y:S01]  /*0080*/  IMAD R0, R3, 0x80, R0 ;  /* 0x0000008003007824 */ /* 0x000fe200078e0200 */
[----:B------:R-:W-:-:S04]  /*0090*/  SGXT R3, R2, 0x1 ;  /* 0x000000010203781a */ /* 0x000fc80000000200 */
[----:B------:R-:W-:Y:S02]  /*00a0*/  ISETP.GE.AND P1, PT, R0, 0x400, PT ;  /* 0x000004000000780c */ /* 0x000fe40003f26270 */
[----:B------:R-:W-:-:S04]  /*00b0*/  LEA.HI R3, R3, R0, RZ, 0x6 ;  /* 0x0000000003037211 */ /* 0x000fc800078f30ff */
[----:B------:R-:W-:Y:S01]  /*00c0*/  SHF.R.S32.HI R4, RZ, 0x6, R3 ;  /* 0x00000006ff047819 */ /* 0x000fe20000011403 */
[----:B------:R-:W-:-:S04]  /*00d0*/  IMAD.WIDE R2, R0, R5, c[0x0][0x160] ;  /* 0x0000580000027625 */ /* 0x000fc800078e0205 */
[----:B------:R-:W-:Y:S02]  /*00e0*/  IMAD.WIDE R4, R4, R5, c[0x0][0x168] ;  /* 0x00005a0004047625 */ /* 0x000fe400078e0205 */
[----:B------:R-:W2:Y:S04]  /*00f0*/  @!P1 LDG.E R6, [R2.64] ;  /* 0x0000000402069981 */ /* 0x000ea8000c1e1900 */
[----:B------:R-:W2:Y:S02]  /*0100*/  @!P1 LDG.E.EL R7, [R4.64] ;  /* 0x0000000404079981 */ /* 0x000ea4000c2e1900 */
[----:B--2---:R-:W-:Y:S01]  /*0110*/  FADD R0, R7, R6 ;  /* 0x0000000607007221 */ /* 0x004fe20000000000 */
[----:B------:R-:W-:-:S04]  /*0120*/  FSETP.GEU.AND P0, PT, R6, -R7, PT ;  /* 0x800000070600720b */ /* 0x000fc80003f0e000 */
[----:B------:R-:W-:Y:S01]  /*0130*/  FSEL R7, R0, RZ, P0 ;  /* 0x000000ff00077208 */ /* 0x000fe20000000000 */
[----:B------:R-:W-:Y:S08]  /*0140*/  @P1 EXIT ;  /* 0x000000000000194d */ /* 0x000ff00003800000 */
[----:B------:R-:W-:Y:S01]  /*0150*/  STG.E [R2.64], R7 ;  /* 0x0000000702007986 */ /* 0x000fe2000c101904 */
[----:B------:R-:W-:Y:S05]  /*0160*/  EXIT ;  /* 0x000000000000794d */ /* 0x000fea0003800000 */
.L_x_0:
[----:B------:R-:W-:-:S00]  /*0170*/  BRA `(.L_x_0) ;  /* 0xfffffff000007947 */ /* 0x000fc0000383ffff */
[----:B------:R-:W-:-:S00]  /*0180*/  NOP ;  /* 0x0000000000007918 */ /* 0x000fc00000000000 */
[----:B------:R-:W-:-:S00]  /*0190*/  NOP ;  /* 0x0000000000007918 */ /* 0x000fc00000000000 */
[----:B------:R-:W-:-:S00]  /*01a0*/  NOP ;  /* 0x0000000000007918 */ /* 0x000fc00000000000 */
[----:B------:R-:W-:-:S00]  /*01b0*/  NOP ;  /* 0x0000000000007918 */ /* 0x000fc00000000000 */
[----:B------:R-:W-:-:S00]  /*01c0*/  NOP ;  /* 0x0000000000007918 */ /* 0x000fc00000000000 */
[----:B------:R-:W-:-:S00]  /*01d0*/  NOP ;  /* 0x0000000000007918 */ /* 0x000fc00000000000 */
[----:B------:R-:W-:-:S00]  /*01e0*/  NOP ;  /* 0x0000000000007918 */ /* 0x000fc00000000000 */
[----:B------:R-:W-:-:S00]  /*01f0*/  NOP ;  /* 0x0000000000007918 */ /* 0x000fc00000000000 */
.L_x_1:
